//
// Generated by NVIDIA NVVM Compiler
//
// Compiler Build ID: CL-36424714
// Cuda compilation tools, release 13.0, V13.0.88
// Based on NVVM 20.0.0
//

.version 9.0
.target sm_100
.address_size 64

	// .globl	_Z9FibonacciPyi

.visible .entry _Z9FibonacciPyi(
	.param .u64 .ptr .align 1 _Z9FibonacciPyi_param_0,
	.param .u32 _Z9FibonacciPyi_param_1
)
{
	.reg .pred 	%p<2>;
	.reg .b32 	%r<8>;
	.reg .b64 	%rd<14>;

	ld.param.u64 	%rd1, [_Z9FibonacciPyi_param_0];
	ld.param.u32 	%r2, [_Z9FibonacciPyi_param_1];
	mov.u32 	%r3, %ntid.x;
	mov.u32 	%r4, %ctaid.x;
	mov.u32 	%r5, %tid.x;
	mad.lo.s32 	%r1, %r3, %r4, %r5;
	shl.b32 	%r6, %r2, 1;
	add.s32 	%r7, %r6, -1;
	setp.ge.s32 	%p1, %r1, %r7;
	@%p1 bra 	$L__BB0_2;
	cvta.to.global.u64 	%rd2, %rd1;
	mul.wide.s32 	%rd3, %r2, 8;
	add.s64 	%rd4, %rd2, %rd3;
	ld.global.u64 	%rd5, [%rd4+-16];
	mul.wide.s32 	%rd6, %r1, 8;
	add.s64 	%rd7, %rd2, %rd6;
	ld.global.u64 	%rd8, [%rd7];
	mul.lo.s64 	%rd9, %rd8, %rd5;
	ld.global.u64 	%rd10, [%rd4+-8];
	ld.global.u64 	%rd11, [%rd7+8];
	mad.lo.s64 	%rd12, %rd11, %rd10, %rd9;
	add.s64 	%rd13, %rd7, %rd3;
	st.global.u64 	[%rd13], %rd12;
$L__BB0_2:
	ret;

}


// ===== COMPILED SASS (sm_100) =====

	.target	sm_100

	.elftype	@"ET_EXEC"


//--------------------- .note.nv.tkinfo           --------------------------
	.section	.note.nv.tkinfo,"",@"SHT_NOTE"
	.sectionflags	@"SHF_NOTE_NV_TKINFO"
	.tkinfo
        /*0018*/ 	.word	0x00000002
        /*0030*/ 	.string	""
        /*0030*/ 	.string	"ptxas"
        /*0030*/ 	.string	"Cuda compilation tools, release 13.0, V13.0.88"
        /*0030*/ 	.string	"Build cuda_13.0.r13.0/compiler.36424714_0"
        /*0030*/ 	.string	"-arch sm_100 -m 64 "



//--------------------- .note.nv.cuinfo           --------------------------
	.section	.note.nv.cuinfo,"",@"SHT_NOTE"
	.sectionflags	@"SHF_NOTE_NV_CUINFO"
        /*0018*/ 	.short	0x0002
        /*001a*/ 	.short	0x0064
        /*001c*/ 	.short	0x0082
	.zero		2


//--------------------- .nv.info                  --------------------------
	.section	.nv.info,"",@"SHT_CUDA_INFO"
	.align	4


	//----- nvinfo : EIATTR_REGCOUNT
	.align		4
        /*0000*/ 	.byte	0x04, 0x2f
        /*0002*/ 	.short	(.L_1 - .L_0)
	.align		4
.L_0:
        /*0004*/ 	.word	index@(_Z9FibonacciPyi)
        /*0008*/ 	.word	0x00000012


	//----- nvinfo : EIATTR_FRAME_SIZE
	.align		4
.L_1:
        /*000c*/ 	.byte	0x04, 0x11
        /*000e*/ 	.short	(.L_3 - .L_2)
	.align		4
.L_2:
        /*0010*/ 	.word	index@(_Z9FibonacciPyi)
        /*0014*/ 	.word	0x00000000


	//----- nvinfo : EIATTR_MIN_STACK_SIZE
	.align		4
.L_3:
        /*0018*/ 	.byte	0x04, 0x12
        /*001a*/ 	.short	(.L_5 - .L_4)
	.align		4
.L_4:
        /*001c*/ 	.word	index@(_Z9FibonacciPyi)
        /*0020*/ 	.word	0x00000000
.L_5:


//--------------------- .nv.compat                --------------------------
	.section	.nv.compat,"",@"SHT_CUDA_COMPAT_INFO"
	.align	4
        /*0000*/ 	.byte	0x02, 0x09, 0x00, 0x00, 0x02, 0x02, 0x01, 0x00, 0x02, 0x05, 0x05, 0x00, 0x03, 0x07, 0x01, 0x01
        /*0010*/ 	.byte	0x02, 0x03, 0x00, 0x00, 0x02, 0x06, 0x01, 0x00, 0x04, 0x0b, 0x08, 0x00, 0x09, 0x00, 0x00, 0x00
        /*0020*/ 	.byte	0x00, 0x00, 0x00, 0x00


//--------------------- .nv.info._Z9FibonacciPyi  --------------------------
	.section	.nv.info._Z9FibonacciPyi,"",@"SHT_CUDA_INFO"
	.sectionflags	@""
	.align	4


	//----- nvinfo : EIATTR_CUDA_API_VERSION
	.align		4
        /*0000*/ 	.byte	0x04, 0x37
        /*0002*/ 	.short	(.L_7 - .L_6)
.L_6:
        /*0004*/ 	.word	0x00000082


	//----- nvinfo : EIATTR_KPARAM_INFO
	.align		4
.L_7:
        /*0008*/ 	.byte	0x04, 0x17
        /*000a*/ 	.short	(.L_9 - .L_8)
.L_8:
        /*000c*/ 	.word	0x00000000
        /*0010*/ 	.short	0x0001
        /*0012*/ 	.short	0x0008
        /*0014*/ 	.byte	0x00, 0xf0, 0x11, 0x00


	//----- nvinfo : EIATTR_KPARAM_INFO
	.align		4
.L_9:
        /*0018*/ 	.byte	0x04, 0x17
        /*001a*/ 	.short	(.L_11 - .L_10)
.L_10:
        /*001c*/ 	.word	0x00000000
        /*0020*/ 	.short	0x0000
        /*0022*/ 	.short	0x0000
        /*0024*/ 	.byte	0x00, 0xf5, 0x21, 0x00


	//----- nvinfo : EIATTR_SPARSE_MMA_MASK
	.align		4
.L_11:
        /*0028*/ 	.byte	0x03, 0x50
        /*002a*/ 	.short	0x0000


	//----- nvinfo : EIATTR_MAXREG_COUNT
	.align		4
        /*002c*/ 	.byte	0x03, 0x1b
        /*002e*/ 	.short	0x00ff


	//----- nvinfo : EIATTR_MERCURY_ISA_VERSION
	.align		4
        /*0030*/ 	.byte	0x03, 0x5f
        /*0032*/ 	.short	0x0101


	//----- nvinfo : EIATTR_VRC_CTA_INIT_COUNT
	.align		4
        /*0034*/ 	.byte	0x02, 0x4a
	.zero		1
	.zero		1


	//----- nvinfo : EIATTR_EXIT_INSTR_OFFSETS
	.align		4
        /*0038*/ 	.byte	0x04, 0x1c
        /*003a*/ 	.short	(.L_13 - .L_12)


	//   ....[0]....
.L_12:
        /*003c*/ 	.word	0x00000080


	//   ....[1]....
        /*0040*/ 	.word	0x000001b0


	//----- nvinfo : EIATTR_CBANK_PARAM_SIZE
	.align		4
.L_13:
        /*0044*/ 	.byte	0x03, 0x19
        /*0046*/ 	.short	0x000c


	//----- nvinfo : EIATTR_PARAM_CBANK
	.align		4
        /*0048*/ 	.byte	0x04, 0x0a
        /*004a*/ 	.short	(.L_15 - .L_14)
	.align		4
.L_14:
        /*004c*/ 	.word	index@(.nv.constant0._Z9FibonacciPyi)
        /*0050*/ 	.short	0x0380
        /*0052*/ 	.short	0x000c


	//----- nvinfo : EIATTR_SW_WAR
	.align		4
.L_15:
        /*0054*/ 	.byte	0x04, 0x36
        /*0056*/ 	.short	(.L_17 - .L_16)
.L_16:
        /*0058*/ 	.word	0x00000008
.L_17:


//--------------------- .nv.callgraph             --------------------------
	.section	.nv.callgraph,"",@"SHT_CUDA_CALLGRAPH"
	.align	4
	.sectionentsize	8
	.align		4
        /*0000*/ 	.word	0x00000000
	.align		4
        /*0004*/ 	.word	0xffffffff
	.align		4
        /*0008*/ 	.word	0x00000000
	.align		4
        /*000c*/ 	.word	0xfffffffe
	.align		4
        /*0010*/ 	.word	0x00000000
	.align		4
        /*0014*/ 	.word	0xfffffffd
	.align		4
        /*0018*/ 	.word	0x00000000
	.align		4
        /*001c*/ 	.word	0xfffffffc


//--------------------- .text._Z9FibonacciPyi     --------------------------
	.section	.text._Z9FibonacciPyi,"ax",@progbits
	.align	128
        .global         _Z9FibonacciPyi
        .type           _Z9FibonacciPyi,@function
        .size           _Z9FibonacciPyi,(.L_x_1 - _Z9FibonacciPyi)
        .other          _Z9FibonacciPyi,@"STO_CUDA_ENTRY STV_DEFAULT"
_Z9FibonacciPyi:
.text._Z9FibonacciPyi:
[----:B------:R-:W-:Y:S01]  /*0000*/  LDC R1, c[0x0][0x37c] ;  /* 0x0000df00ff017b82 */ /* 0x000fe20000000800 */
[----:B------:R-:W0:Y:S07]  /*0010*/  S2R R7, SR_CTAID.X ;  /* 0x0000000000077919 */ /* 0x000e2e0000002500 */
[----:B------:R-:W1:Y:S01]  /*0020*/  LDC R0, c[0x0][0x388] ;  /* 0x0000e200ff007b82 */ /* 0x000e620000000800 */
[----:B------:R-:W0:Y:S01]  /*0030*/  LDCU UR4, c[0x0][0x360] ;  /* 0x00006c00ff0477ac */ /* 0x000e220008000800 */
[----:B------:R-:W0:Y:S02]  /*0040*/  S2R R2, SR_TID.X ;  /* 0x0000000000027919 */ /* 0x000e240000002100 */
[----:B0-----:R-:W-:Y:S01]  /*0050*/  IMAD R7, R7, UR4, R2 ;  /* 0x0000000407077c24 */ /* 0x001fe2000f8e0202 */
[----:B-1----:R-:W-:-:S04]  /*0060*/  LEA R2, R0, 0xffffffff, 0x1 ;  /* 0xffffffff00027811 */ /* 0x002fc800078e08ff */
[----:B------:R-:W-:-:S13]  /*0070*/  ISETP.GE.AND P0, PT, R7, R2, PT ;  /* 0x000000020700720c */ /* 0x000fda0003f06270 */
[----:B------:R-:W-:Y:S05]  /*0080*/  @P0 EXIT ;  /* 0x000000000000094d */ /* 0x000fea0003800000 */
[----:B------:R-:W0:Y:S01]  /*0090*/  LDC.64 R2, c[0x0][0x380] ;  /* 0x0000e000ff027b82 */ /* 0x000e220000000a00 */
[----:B------:R-:W1:Y:S01]  /*00a0*/  LDCU.64 UR4, c[0x0][0x358] ;  /* 0x00006b00ff0477ac */ /* 0x000e620008000a00 */
[----:B0-----:R-:W-:-:S04]  /*00b0*/  IMAD.WIDE R4, R0, 0x8, R2 ;  /* 0x0000000800047825 */ /* 0x001fc800078e0202 */
[----:B------:R-:W-:Y:S01]  /*00c0*/  IMAD.WIDE R2, R7, 0x8, R2 ;  /* 0x0000000807027825 */ /* 0x000fe200078e0202 */
[----:B-1----:R-:W2:Y:S04]  /*00d0*/  LDG.E.64 R10, desc[UR4][R4.64+-0x8] ;  /* 0xfffff804040a7981 */ /* 0x002ea8000c1e1b00 */
[----:B------:R0:W3:Y:S04]  /*00e0*/  LDG.E.64 R6, desc[UR4][R4.64+-0x10] ;  /* 0xfffff00404067981 */ /* 0x0000e8000c1e1b00 */
[----:B------:R-:W3:Y:S04]  /*00f0*/  LDG.E.64 R8, desc[UR4][R2.64] ;  /* 0x0000000402087981 */ /* 0x000ee8000c1e1b00 */
[----:B------:R-:W2:Y:S01]  /*0100*/  LDG.E.64 R12, desc[UR4][R2.64+0x8] ;  /* 0x00000804020c7981 */ /* 0x000ea2000c1e1b00 */
[----:B0-----:R-:W-:-:S04]  /*0110*/  IMAD.WIDE R4, R0, 0x8, R2 ;  /* 0x0000000800047825 */ /* 0x001fc800078e0202 */
[-C--:B---3--:R-:W-:Y:S02]  /*0120*/  IMAD R9, R9, R6.reuse, RZ ;  /* 0x0000000609097224 */ /* 0x088fe400078e02ff */
[----:B------:R-:W-:-:S04]  /*0130*/  IMAD.WIDE.U32 R14, R8, R6, RZ ;  /* 0x00000006080e7225 */ /* 0x000fc800078e00ff */
[----:B------:R-:W-:Y:S02]  /*0140*/  IMAD R9, R7, R8, R9 ;  /* 0x0000000807097224 */ /* 0x000fe400078e0209 */
[----:B--2---:R-:W-:-:S03]  /*0150*/  IMAD R7, R13, R10, RZ ;  /* 0x0000000a0d077224 */ /* 0x004fc600078e02ff */
[----:B------:R-:W-:Y:S01]  /*0160*/  IADD3 R15, PT, PT, R15, R9, RZ ;  /* 0x000000090f0f7210 */ /* 0x000fe20007ffe0ff */
[-C--:B------:R-:W-:Y:S02]  /*0170*/  IMAD R7, R11, R12.reuse, R7 ;  /* 0x0000000c0b077224 */ /* 0x080fe400078e0207 */
[----:B------:R-:W-:-:S05]  /*0180*/  IMAD.WIDE.U32 R10, R10, R12, R14 ;  /* 0x0000000c0a0a7225 */ /* 0x000fca00078e000e */
[----:B------:R-:W-:-:S05]  /*0190*/  IADD3 R11, PT, PT, R11, R7, RZ ;  /* 0x000000070b0b7210 */ /* 0x000fca0007ffe0ff */
[----:B------:R-:W-:Y:S01]  /*01a0*/  STG.E.64 desc[UR4][R4.64], R10 ;  /* 0x0000000a04007986 */ /* 0x000fe2000c101b04 */
[----:B------:R-:W-:Y:S05]  /*01b0*/  EXIT ;  /* 0x000000000000794d */ /* 0x000fea0003800000 */
.L_x_0:
[----:B------:R-:W-:-:S00]  /*01c0*/  BRA `(.L_x_0) ;  /* 0xfffffffc00fc7947 */ /* 0x000fc0000383ffff */
[----:B------:R-:W-:-:S00]  /*01d0*/  NOP ;  /* 0x0000000000007918 */ /* 0x000fc00000000000 */
        /* <DEDUP_REMOVED lines=10> */
.L_x_1:


//--------------------- .nv.shared.reserved.0     --------------------------
	.section	.nv.shared.reserved.0,"aw",@nobits
	.weak		__nv_reservedSMEM_offset_0_alias
	.size		__nv_reservedSMEM_offset_0_alias, 0, 64
	.other		__nv_reservedSMEM_offset_0_alias,@"STO_CUDA_RESERVED_SHARED STV_DEFAULT"
__nv_reservedSMEM_offset_0_alias:
	.zero		0
	.zero		64


//--------------------- .nv.constant0._Z9FibonacciPyi --------------------------
	.section	.nv.constant0._Z9FibonacciPyi,"a",@progbits
	.sectionflags	@""
	.align	4
.nv.constant0._Z9FibonacciPyi:
	.zero		908


//--------------------- SYMBOLS --------------------------

	.type		.nv.reservedSmem.offset0,@object
	.size		.nv.reservedSmem.offset0,0x4
